//
// Generated by NVIDIA NVVM Compiler
//
// Compiler Build ID: CL-36424714
// Cuda compilation tools, release 13.0, V13.0.88
// Based on NVVM 20.0.0
//

.version 9.0
.target sm_100
.address_size 64

	// .globl	_Z8square_1PfS_

.visible .entry _Z8square_1PfS_(
	.param .u64 .ptr .align 1 _Z8square_1PfS__param_0,
	.param .u64 .ptr .align 1 _Z8square_1PfS__param_1
)
{
	.reg .b32 	%r<2>;
	.reg .b32 	%f<3>;
	.reg .b64 	%rd<8>;

	ld.param.u64 	%rd1, [_Z8square_1PfS__param_0];
	ld.param.u64 	%rd2, [_Z8square_1PfS__param_1];
	cvta.to.global.u64 	%rd3, %rd2;
	cvta.to.global.u64 	%rd4, %rd1;
	mov.u32 	%r1, %tid.x;
	mul.wide.u32 	%rd5, %r1, 4;
	add.s64 	%rd6, %rd4, %rd5;
	ld.global.f32 	%f1, [%rd6];
	mul.f32 	%f2, %f1, %f1;
	add.s64 	%rd7, %rd3, %rd5;
	st.global.f32 	[%rd7], %f2;
	ret;

}


// ===== COMPILED SASS (sm_100) =====

	.target	sm_100

	.elftype	@"ET_EXEC"


//--------------------- .note.nv.tkinfo           --------------------------
	.section	.note.nv.tkinfo,"",@"SHT_NOTE"
	.sectionflags	@"SHF_NOTE_NV_TKINFO"
	.tkinfo
        /*0018*/ 	.word	0x00000002
        /*0030*/ 	.string	""
        /*0030*/ 	.string	"ptxas"
        /*0030*/ 	.string	"Cuda compilation tools, release 13.0, V13.0.88"
        /*0030*/ 	.string	"Build cuda_13.0.r13.0/compiler.36424714_0"
        /*0030*/ 	.string	"-arch sm_100 -m 64 "



//--------------------- .note.nv.cuinfo           --------------------------
	.section	.note.nv.cuinfo,"",@"SHT_NOTE"
	.sectionflags	@"SHF_NOTE_NV_CUINFO"
        /*0018*/ 	.short	0x0002
        /*001a*/ 	.short	0x0064
        /*001c*/ 	.short	0x0082
	.zero		2


//--------------------- .nv.info                  --------------------------
	.section	.nv.info,"",@"SHT_CUDA_INFO"
	.align	4


	//----- nvinfo : EIATTR_REGCOUNT
	.align		4
        /*0000*/ 	.byte	0x04, 0x2f
        /*0002*/ 	.short	(.L_1 - .L_0)
	.align		4
.L_0:
        /*0004*/ 	.word	index@(_Z8square_1PfS_)
        /*0008*/ 	.word	0x0000000a


	//----- nvinfo : EIATTR_FRAME_SIZE
	.align		4
.L_1:
        /*000c*/ 	.byte	0x04, 0x11
        /*000e*/ 	.short	(.L_3 - .L_2)
	.align		4
.L_2:
        /*0010*/ 	.word	index@(_Z8square_1PfS_)
        /*0014*/ 	.word	0x00000000


	//----- nvinfo : EIATTR_MIN_STACK_SIZE
	.align		4
.L_3:
        /*0018*/ 	.byte	0x04, 0x12
        /*001a*/ 	.short	(.L_5 - .L_4)
	.align		4
.L_4:
        /*001c*/ 	.word	index@(_Z8square_1PfS_)
        /*0020*/ 	.word	0x00000000
.L_5:


//--------------------- .nv.compat                --------------------------
	.section	.nv.compat,"",@"SHT_CUDA_COMPAT_INFO"
	.align	4
        /*0000*/ 	.byte	0x02, 0x09, 0x00, 0x00, 0x02, 0x02, 0x01, 0x00, 0x02, 0x05, 0x05, 0x00, 0x03, 0x07, 0x01, 0x01
        /*0010*/ 	.byte	0x02, 0x03, 0x00, 0x00, 0x02, 0x06, 0x01, 0x00, 0x04, 0x0b, 0x08, 0x00, 0x09, 0x00, 0x00, 0x00
        /*0020*/ 	.byte	0x00, 0x00, 0x00, 0x00


//--------------------- .nv.info._Z8square_1PfS_  --------------------------
	.section	.nv.info._Z8square_1PfS_,"",@"SHT_CUDA_INFO"
	.sectionflags	@""
	.align	4


	//----- nvinfo : EIATTR_CUDA_API_VERSION
	.align		4
        /*0000*/ 	.byte	0x04, 0x37
        /*0002*/ 	.short	(.L_7 - .L_6)
.L_6:
        /*0004*/ 	.word	0x00000082


	//----- nvinfo : EIATTR_KPARAM_INFO
	.align		4
.L_7:
        /*0008*/ 	.byte	0x04, 0x17
        /*000a*/ 	.short	(.L_9 - .L_8)
.L_8:
        /*000c*/ 	.word	0x00000000
        /*0010*/ 	.short	0x0001
        /*0012*/ 	.short	0x0008
        /*0014*/ 	.byte	0x00, 0xf5, 0x21, 0x00


	//----- nvinfo : EIATTR_KPARAM_INFO
	.align		4
.L_9:
        /*0018*/ 	.byte	0x04, 0x17
        /*001a*/ 	.short	(.L_11 - .L_10)
.L_10:
        /*001c*/ 	.word	0x00000000
        /*0020*/ 	.short	0x0000
        /*0022*/ 	.short	0x0000
        /*0024*/ 	.byte	0x00, 0xf5, 0x21, 0x00


	//----- nvinfo : EIATTR_SPARSE_MMA_MASK
	.align		4
.L_11:
        /*0028*/ 	.byte	0x03, 0x50
        /*002a*/ 	.short	0x0000


	//----- nvinfo : EIATTR_MAXREG_COUNT
	.align		4
        /*002c*/ 	.byte	0x03, 0x1b
        /*002e*/ 	.short	0x00ff


	//----- nvinfo : EIATTR_MERCURY_ISA_VERSION
	.align		4
        /*0030*/ 	.byte	0x03, 0x5f
        /*0032*/ 	.short	0x0101


	//----- nvinfo : EIATTR_VRC_CTA_INIT_COUNT
	.align		4
        /*0034*/ 	.byte	0x02, 0x4a
	.zero		1
	.zero		1


	//----- nvinfo : EIATTR_EXIT_INSTR_OFFSETS
	.align		4
        /*0038*/ 	.byte	0x04, 0x1c
        /*003a*/ 	.short	(.L_13 - .L_12)


	//   ....[0]....
.L_12:
        /*003c*/ 	.word	0x000000a0


	//----- nvinfo : EIATTR_CBANK_PARAM_SIZE
	.align		4
.L_13:
        /*0040*/ 	.byte	0x03, 0x19
        /*0042*/ 	.short	0x0010


	//----- nvinfo : EIATTR_PARAM_CBANK
	.align		4
        /*0044*/ 	.byte	0x04, 0x0a
        /*0046*/ 	.short	(.L_15 - .L_14)
	.align		4
.L_14:
        /*0048*/ 	.word	index@(.nv.constant0._Z8square_1PfS_)
        /*004c*/ 	.short	0x0380
        /*004e*/ 	.short	0x0010


	//----- nvinfo : EIATTR_SW_WAR
	.align		4
.L_15:
        /*0050*/ 	.byte	0x04, 0x36
        /*0052*/ 	.short	(.L_17 - .L_16)
.L_16:
        /*0054*/ 	.word	0x00000008
.L_17:


//--------------------- .nv.callgraph             --------------------------
	.section	.nv.callgraph,"",@"SHT_CUDA_CALLGRAPH"
	.align	4
	.sectionentsize	8
	.align		4
        /*0000*/ 	.word	0x00000000
	.align		4
        /*0004*/ 	.word	0xffffffff
	.align		4
        /*0008*/ 	.word	0x00000000
	.align		4
        /*000c*/ 	.word	0xfffffffe
	.align		4
        /*0010*/ 	.word	0x00000000
	.align		4
        /*0014*/ 	.word	0xfffffffd
	.align		4
        /*0018*/ 	.word	0x00000000
	.align		4
        /*001c*/ 	.word	0xfffffffc


//--------------------- .text._Z8square_1PfS_     --------------------------
	.section	.text._Z8square_1PfS_,"ax",@progbits
	.align	128
        .global         _Z8square_1PfS_
        .type           _Z8square_1PfS_,@function
        .size           _Z8square_1PfS_,(.L_x_1 - _Z8square_1PfS_)
        .other          _Z8square_1PfS_,@"STO_CUDA_ENTRY STV_DEFAULT"
_Z8square_1PfS_:
.text._Z8square_1PfS_:
[----:B------:R-:W-:Y:S01]  /*0000*/  LDC R1, c[0x0][0x37c] ;  /* 0x0000df00ff017b82 */ /* 0x000fe20000000800 */
[----:B------:R-:W0:Y:S07]  /*0010*/  S2R R7, SR_TID.X ;  /* 0x0000000000077919 */ /* 0x000e2e0000002100 */
[----:B------:R-:W0:Y:S01]  /*0020*/  LDC.64 R2, c[0x0][0x380] ;  /* 0x0000e000ff027b82 */ /* 0x000e220000000a00 */
[----:B------:R-:W1:Y:S07]  /*0030*/  LDCU.64 UR4, c[0x0][0x358] ;  /* 0x00006b00ff0477ac */ /* 0x000e6e0008000a00 */
[----:B------:R-:W2:Y:S01]  /*0040*/  LDC.64 R4, c[0x0][0x388] ;  /* 0x0000e200ff047b82 */ /* 0x000ea20000000a00 */
[----:B0-----:R-:W-:-:S06]  /*0050*/  IMAD.WIDE.U32 R2, R7, 0x4, R2 ;  /* 0x0000000407027825 */ /* 0x001fcc00078e0002 */
[----:B-1----:R-:W3:Y:S01]  /*0060*/  LDG.E R2, desc[UR4][R2.64] ;  /* 0x0000000402027981 */ /* 0x002ee2000c1e1900 */
[----:B--2---:R-:W-:-:S04]  /*0070*/  IMAD.WIDE.U32 R4, R7, 0x4, R4 ;  /* 0x0000000407047825 */ /* 0x004fc800078e0004 */
[----:B---3--:R-:W-:-:S05]  /*0080*/  FMUL R7, R2, R2 ;  /* 0x0000000202077220 */ /* 0x008fca0000400000 */
[----:B------:R-:W-:Y:S01]  /*0090*/  STG.E desc[UR4][R4.64], R7 ;  /* 0x0000000704007986 */ /* 0x000fe2000c101904 */
[----:B------:R-:W-:Y:S05]  /*00a0*/  EXIT ;  /* 0x000000000000794d */ /* 0x000fea0003800000 */
.L_x_0:
[----:B------:R-:W-:-:S00]  /*00b0*/  BRA `(.L_x_0) ;  /* 0xfffffffc00fc7947 */ /* 0x000fc0000383ffff */
[----:B------:R-:W-:-:S00]  /*00c0*/  NOP ;  /* 0x0000000000007918 */ /* 0x000fc00000000000 */
        /* <DEDUP_REMOVED lines=11> */
.L_x_1:


//--------------------- .nv.shared.reserved.0     --------------------------
	.section	.nv.shared.reserved.0,"aw",@nobits
	.weak		__nv_reservedSMEM_offset_0_alias
	.size		__nv_reservedSMEM_offset_0_alias, 0, 64
	.other		__nv_reservedSMEM_offset_0_alias,@"STO_CUDA_RESERVED_SHARED STV_DEFAULT"
__nv_reservedSMEM_offset_0_alias:
	.zero		0
	.zero		64


//--------------------- .nv.constant0._Z8square_1PfS_ --------------------------
	.section	.nv.constant0._Z8square_1PfS_,"a",@progbits
	.sectionflags	@""
	.align	4
.nv.constant0._Z8square_1PfS_:
	.zero		912


//--------------------- SYMBOLS --------------------------

	.type		.nv.reservedSmem.offset0,@object
	.size		.nv.reservedSmem.offset0,0x4
